	.headerflags	@"EF_CUDA_TEXMODE_UNIFIED EF_CUDA_64BIT_ADDRESS EF_CUDA_ACCELERATORS EF_CUDA_SM90 EF_CUDA_VIRTUAL_SM(EF_CUDA_SM90)"
	.elftype	@"ET_EXEC"


//--------------------- .nv.info                  --------------------------
	.section	.nv.info,"",@"SHT_CUDA_INFO"
	.align	4


	//----- nvinfo : EIATTR_REGCOUNT
	.align		4
        /*0000*/ 	.byte	0x04, 0x2f
        /*0002*/ 	.short	(.L_3 - .L_2)
	.align		4
.L_2:
        /*0004*/ 	.word	index@(triton_poi_fused__native_batch_norm_legit_no_training_cat_relu_61)
        /*0008*/ 	.word	0x00000048


	//----- nvinfo : EIATTR_MIN_STACK_SIZE
	.align		4
.L_3:
        /*000c*/ 	.byte	0x04, 0x12
        /*000e*/ 	.short	(.L_5 - .L_4)
	.align		4
.L_4:
        /*0010*/ 	.word	index@(triton_poi_fused__native_batch_norm_legit_no_training_cat_relu_61)
        /*0014*/ 	.word	0x00000000


	//----- nvinfo : EIATTR_FRAME_SIZE
	.align		4
.L_5:
        /*0018*/ 	.byte	0x04, 0x11
        /*001a*/ 	.short	(.L_7 - .L_6)
	.align		4
.L_6:
        /*001c*/ 	.word	index@(triton_poi_fused__native_batch_norm_legit_no_training_cat_relu_61)
        /*0020*/ 	.word	0x00000000


	//----- nvinfo : EIATTR_MIN_STACK_SIZE
	.align		4
.L_7:
        /*0024*/ 	.byte	0x04, 0x12
        /*0026*/ 	.short	(.L_9 - .L_8)
	.align		4
.L_8:
        /*0028*/ 	.word	index@(triton_poi_fused__native_batch_norm_legit_no_training_cat_relu_61)
        /*002c*/ 	.word	0x00000000
.L_9:


//--------------------- .nv.info.triton_poi_fused__native_batch_norm_legit_no_training_cat_relu_61 --------------------------
	.section	.nv.info.triton_poi_fused__native_batch_norm_legit_no_training_cat_relu_61,"",@"SHT_CUDA_INFO"
	.sectionflags	@""
	.align	4


	//----- nvinfo : EIATTR_CUDA_API_VERSION
	.align		4
        /*0000*/ 	.byte	0x04, 0x37
        /*0002*/ 	.short	(.L_11 - .L_10)
.L_10:
        /*0004*/ 	.word	0x0000007c


	//----- nvinfo : EIATTR_KPARAM_INFO
	.align		4
.L_11:
        /*0008*/ 	.byte	0x04, 0x17
        /*000a*/ 	.short	(.L_13 - .L_12)
.L_12:
        /*000c*/ 	.word	0x00000000
        /*0010*/ 	.short	0x000b
        /*0012*/ 	.short	0x0058
        /*0014*/ 	.byte	0x00, 0xf0, 0x11, 0x00


	//----- nvinfo : EIATTR_KPARAM_INFO
	.align		4
.L_13:
        /*0018*/ 	.byte	0x04, 0x17
        /*001a*/ 	.short	(.L_15 - .L_14)
.L_14:
        /*001c*/ 	.word	0x00000000
        /*0020*/ 	.short	0x000a
        /*0022*/ 	.short	0x0050
        /*0024*/ 	.byte	0x00, 0xf4, 0x21, 0x00


	//----- nvinfo : EIATTR_KPARAM_INFO
	.align		4
.L_15:
        /*0028*/ 	.byte	0x04, 0x17
        /*002a*/ 	.short	(.L_17 - .L_16)
.L_16:
        /*002c*/ 	.word	0x00000000
        /*0030*/ 	.short	0x0009
        /*0032*/ 	.short	0x0048
        /*0034*/ 	.byte	0x00, 0xf4, 0x21, 0x00


	//----- nvinfo : EIATTR_KPARAM_INFO
	.align		4
.L_17:
        /*0038*/ 	.byte	0x04, 0x17
        /*003a*/ 	.short	(.L_19 - .L_18)
.L_18:
        /*003c*/ 	.word	0x00000000
        /*0040*/ 	.short	0x0008
        /*0042*/ 	.short	0x0040
        /*0044*/ 	.byte	0x00, 0xf4, 0x21, 0x00


	//----- nvinfo : EIATTR_KPARAM_INFO
	.align		4
.L_19:
        /*0048*/ 	.byte	0x04, 0x17
        /*004a*/ 	.short	(.L_21 - .L_20)
.L_20:
        /*004c*/ 	.word	0x00000000
        /*0050*/ 	.short	0x0007
        /*0052*/ 	.short	0x0038
        /*0054*/ 	.byte	0x00, 0xf4, 0x21, 0x00


	//----- nvinfo : EIATTR_KPARAM_INFO
	.align		4
.L_21:
        /*0058*/ 	.byte	0x04, 0x17
        /*005a*/ 	.short	(.L_23 - .L_22)
.L_22:
        /*005c*/ 	.word	0x00000000
        /*0060*/ 	.short	0x0006
        /*0062*/ 	.short	0x0030
        /*0064*/ 	.byte	0x00, 0xf4, 0x21, 0x00


	//----- nvinfo : EIATTR_KPARAM_INFO
	.align		4
.L_23:
        /*0068*/ 	.byte	0x04, 0x17
        /*006a*/ 	.short	(.L_25 - .L_24)
.L_24:
        /*006c*/ 	.word	0x00000000
        /*0070*/ 	.short	0x0005
        /*0072*/ 	.short	0x0028
        /*0074*/ 	.byte	0x00, 0xf4, 0x21, 0x00


	//----- nvinfo : EIATTR_KPARAM_INFO
	.align		4
.L_25:
        /*0078*/ 	.byte	0x04, 0x17
        /*007a*/ 	.short	(.L_27 - .L_26)
.L_26:
        /*007c*/ 	.word	0x00000000
        /*0080*/ 	.short	0x0004
        /*0082*/ 	.short	0x0020
        /*0084*/ 	.byte	0x00, 0xf4, 0x21, 0x00


	//----- nvinfo : EIATTR_KPARAM_INFO
	.align		4
.L_27:
        /*0088*/ 	.byte	0x04, 0x17
        /*008a*/ 	.short	(.L_29 - .L_28)
.L_28:
        /*008c*/ 	.word	0x00000000
        /*0090*/ 	.short	0x0003
        /*0092*/ 	.short	0x0018
        /*0094*/ 	.byte	0x00, 0xf4, 0x21, 0x00


	//----- nvinfo : EIATTR_KPARAM_INFO
	.align		4
.L_29:
        /*0098*/ 	.byte	0x04, 0x17
        /*009a*/ 	.short	(.L_31 - .L_30)
.L_30:
        /*009c*/ 	.word	0x00000000
        /*00a0*/ 	.short	0x0002
        /*00a2*/ 	.short	0x0010
        /*00a4*/ 	.byte	0x00, 0xf4, 0x21, 0x00


	//----- nvinfo : EIATTR_KPARAM_INFO
	.align		4
.L_31:
        /*00a8*/ 	.byte	0x04, 0x17
        /*00aa*/ 	.short	(.L_33 - .L_32)
.L_32:
        /*00ac*/ 	.word	0x00000000
        /*00b0*/ 	.short	0x0001
        /*00b2*/ 	.short	0x0008
        /*00b4*/ 	.byte	0x00, 0xf4, 0x21, 0x00


	//----- nvinfo : EIATTR_KPARAM_INFO
	.align		4
.L_33:
        /*00b8*/ 	.byte	0x04, 0x17
        /*00ba*/ 	.short	(.L_35 - .L_34)
.L_34:
        /*00bc*/ 	.word	0x00000000
        /*00c0*/ 	.short	0x0000
        /*00c2*/ 	.short	0x0000
        /*00c4*/ 	.byte	0x00, 0xf4, 0x21, 0x00


	//----- nvinfo : EIATTR_SPARSE_MMA_MASK
	.align		4
.L_35:
        /*00c8*/ 	.byte	0x03, 0x50
        /*00ca*/ 	.short	0x0000


	//----- nvinfo : EIATTR_MAXREG_COUNT
	.align		4
        /*00cc*/ 	.byte	0x03, 0x1b
        /*00ce*/ 	.short	0x00ff


	//----- nvinfo : EIATTR_EXIT_INSTR_OFFSETS
	.align		4
        /*00d0*/ 	.byte	0x04, 0x1c
        /*00d2*/ 	.short	(.L_37 - .L_36)


	//   ....[0]....
.L_36:
        /*00d4*/ 	.word	0x00001890


	//   ....[1]....
        /*00d8*/ 	.word	0x000018b0


	//----- nvinfo : EIATTR_REQNTID
	.align		4
.L_37:
        /*00dc*/ 	.byte	0x04, 0x10
        /*00de*/ 	.short	(.L_39 - .L_38)
.L_38:
        /*00e0*/ 	.word	0x00000080
        /*00e4*/ 	.word	0x00000001
        /*00e8*/ 	.word	0x00000001


	//----- nvinfo : EIATTR_CBANK_PARAM_SIZE
	.align		4
.L_39:
        /*00ec*/ 	.byte	0x03, 0x19
        /*00ee*/ 	.short	0x005c


	//----- nvinfo : EIATTR_PARAM_CBANK
	.align		4
        /*00f0*/ 	.byte	0x04, 0x0a
        /*00f2*/ 	.short	(.L_41 - .L_40)
	.align		4
.L_40:
        /*00f4*/ 	.word	index@(.nv.constant0.triton_poi_fused__native_batch_norm_legit_no_training_cat_relu_61)
        /*00f8*/ 	.short	0x0210
        /*00fa*/ 	.short	0x005c


	//----- nvinfo : EIATTR_SW_WAR
	.align		4
.L_41:
        /*00fc*/ 	.byte	0x04, 0x36
        /*00fe*/ 	.short	(.L_43 - .L_42)
.L_42:
        /*0100*/ 	.word	0x00000008
.L_43:


//--------------------- .nv.callgraph             --------------------------
	.section	.nv.callgraph,"",@"SHT_CUDA_CALLGRAPH"
	.align	4
	.sectionentsize	8
	.align		4
        /*0000*/ 	.word	0x00000000
	.align		4
        /*0004*/ 	.word	0xffffffff
	.align		4
        /*0008*/ 	.word	0x00000000
	.align		4
        /*000c*/ 	.word	0xfffffffe
	.align		4
        /*0010*/ 	.word	0x00000000
	.align		4
        /*0014*/ 	.word	0xfffffffd
	.align		4
        /*0018*/ 	.word	0x00000000
	.align		4
        /*001c*/ 	.word	0xfffffffc


//--------------------- .nv.constant4             --------------------------
	.section	.nv.constant4,"a",@progbits
	.align	8
	.align		8
.nv.constant4:
        /*0000*/ 	.dword	_$_str
	.align		8
        /*0008*/ 	.dword	_$_str_$_2


//--------------------- .text.triton_poi_fused__native_batch_norm_legit_no_training_cat_relu_61 --------------------------
	.section	.text.triton_poi_fused__native_batch_norm_legit_no_training_cat_relu_61,"ax",@progbits
	.align	128
        .global         triton_poi_fused__native_batch_norm_legit_no_training_cat_relu_61
        .type           triton_poi_fused__native_batch_norm_legit_no_training_cat_relu_61,@function
        .size           triton_poi_fused__native_batch_norm_legit_no_training_cat_relu_61,(.L_x_1 - triton_poi_fused__native_batch_norm_legit_no_training_cat_relu_61)
        .other          triton_poi_fused__native_batch_norm_legit_no_training_cat_relu_61,@"STO_CUDA_ENTRY STV_DEFAULT"
triton_poi_fused__native_batch_norm_legit_no_training_cat_relu_61:
.text.triton_poi_fused__native_batch_norm_legit_no_training_cat_relu_61:
[----:B------:R-:W0:Y:S01]  /*0000*/  LDC R1, c[0x0][0x28] ;  /* 0x00000a00ff017b82 */ /* 0x000e220000000800 */
[----:B------:R-:W1:Y:S01]  /*0010*/  S2R R0, SR_TID.X ;  /* 0x0000000000007919 */ /* 0x000e620000002100 */
[----:B------:R-:W-:-:S06]  /*0020*/  IMAD.MOV.U32 R4, RZ, RZ, RZ ;  /* 0x000000ffff047224 */ /* 0x000fcc00078e00ff */
[----:B------:R-:W2:Y:S01]  /*0030*/  LDC.64 R10, c[0x0][0x240] ;  /* 0x00009000ff0a7b82 */ /* 0x000ea20000000a00 */
[----:B------:R-:W-:Y:S01]  /*0040*/  IMAD.MOV.U32 R58, RZ, RZ, RZ ;  /* 0x000000ffff3a7224 */ /* 0x000fe200078e00ff */
[----:B------:R-:W3:Y:S01]  /*0050*/  S2R R59, SR_CTAID.X ;  /* 0x00000000003b7919 */ /* 0x000ee20000002500 */
[----:B------:R-:W-:Y:S01]  /*0060*/  IMAD.MOV.U32 R2, RZ, RZ, RZ ;  /* 0x000000ffff027224 */ /* 0x000fe200078e00ff */
[----:B------:R-:W-:Y:S01]  /*0070*/  CS2R R34, SRZ ;  /* 0x0000000000227805 */ /* 0x000fe2000001ff00 */
[----:B------:R-:W-:Y:S01]  /*0080*/  IMAD.MOV.U32 R64, RZ, RZ, RZ ;  /* 0x000000ffff407224 */ /* 0x000fe200078e00ff */
[----:B------:R-:W-:Y:S01]  /*0090*/  CS2R R38, SRZ ;  /* 0x0000000000267805 */ /* 0x000fe2000001ff00 */
[----:B------:R-:W-:Y:S01]  /*00a0*/  ULDC.64 UR8, c[0x0][0x220] ;  /* 0x0000880000087ab9 */ /* 0x000fe20000000a00 */
[----:B------:R-:W4:Y:S01]  /*00b0*/  LDC.64 R16, c[0x0][0x250] ;  /* 0x00009400ff107b82 */ /* 0x000f220000000a00 */
[----:B------:R-:W-:Y:S02]  /*00c0*/  CS2R R12, SRZ ;  /* 0x00000000000c7805 */ /* 0x000fe4000001ff00 */
[----:B------:R-:W-:Y:S01]  /*00d0*/  CS2R R32, SRZ ;  /* 0x0000000000207805 */ /* 0x000fe2000001ff00 */
[----:B------:R-:W-:Y:S01]  /*00e0*/  ULDC.64 UR4, c[0x0][0x208] ;  /* 0x0000820000047ab9 */ /* 0x000fe20000000a00 */
[----:B------:R-:W-:Y:S01]  /*00f0*/  ULDC.64 UR6, c[0x0][0x228] ;  /* 0x00008a0000067ab9 */ /* 0x000fe20000000a00 */
[----:B------:R-:W-:Y:S01]  /*0100*/  IMAD.MOV.U32 R54, RZ, RZ, RZ ;  /* 0x000000ffff367224 */ /* 0x000fe200078e00ff */
[----:B------:R-:W-:-:S02]  /*0110*/  CS2R R52, SRZ ;  /* 0x0000000000347805 */ /* 0x000fc4000001ff00 */
[----:B------:R-:W-:Y:S02]  /*0120*/  CS2R R50, SRZ ;  /* 0x0000000000327805 */ /* 0x000fe4000001ff00 */
[----:B------:R-:W-:Y:S01]  /*0130*/  CS2R R44, SRZ ;  /* 0x00000000002c7805 */ /* 0x000fe2000001ff00 */
[----:B------:R-:W-:Y:S01]  /*0140*/  IMAD.MOV.U32 R46, RZ, RZ, RZ ;  /* 0x000000ffff2e7224 */ /* 0x000fe200078e00ff */
[----:B------:R-:W-:Y:S01]  /*0150*/  CS2R R36, SRZ ;  /* 0x0000000000247805 */ /* 0x000fe2000001ff00 */
[----:B------:R-:W-:Y:S01]  /*0160*/  IMAD.MOV.U32 R41, RZ, RZ, RZ ;  /* 0x000000ffff297224 */ /* 0x000fe200078e00ff */
[----:B------:R-:W-:Y:S01]  /*0170*/  ULDC.64 UR10, c[0x0][0x230] ;  /* 0x00008c00000a7ab9 */ /* 0x000fe20000000a00 */
[----:B-1----:R-:W-:Y:S01]  /*0180*/  IMAD.SHL.U32 R0, R0, 0x4, RZ ;  /* 0x0000000400007824 */ /* 0x002fe200078e00ff */
[----:B---3--:R-:W-:-:S04]  /*0190*/  SHF.R.S32.HI R3, RZ, 0x15, R59 ;  /* 0x00000015ff037819 */ /* 0x008fc8000001143b */
[----:B------:R-:W-:Y:S02]  /*01a0*/  LOP3.LUT R0, R0, 0x1fc, RZ, 0xc0, !PT ;  /* 0x000001fc00007812 */ /* 0x000fe400078ec0ff */
[----:B------:R-:W-:-:S03]  /*01b0*/  SGXT R3, R3, 0x1 ;  /* 0x000000010303781a */ /* 0x000fc60000000200 */
[----:B------:R-:W-:-:S04]  /*01c0*/  IMAD R59, R59, 0x400, R0 ;  /* 0x000004003b3b7824 */ /* 0x000fc800078e0200 */
[----:B------:R-:W-:Y:S01]  /*01d0*/  VIADD R65, R59, 0x200 ;  /* 0x000002003b417836 */ /* 0x000fe20000000000 */
[----:B------:R-:W-:Y:S01]  /*01e0*/  LEA.HI R0, R3, R59, RZ, 0x8 ;  /* 0x0000003b03007211 */ /* 0x000fe200078f40ff */
[----:B------:R-:W-:-:S03]  /*01f0*/  IMAD.HI R58, R59, -0x5a814afd, R58 ;  /* 0xa57eb5033b3a7827 */ /* 0x000fc600078e023a */
[----:B------:R-:W-:Y:S01]  /*0200*/  SHF.R.S32.HI R5, RZ, 0x8, R0 ;  /* 0x00000008ff057819 */ /* 0x000fe20000011400 */
[----:B------:R-:W-:Y:S01]  /*0210*/  IMAD.HI R63, R65, -0x5a814afd, R64 ;  /* 0xa57eb503413f7827 */ /* 0x000fe200078e0240 */
[----:B------:R-:W-:Y:S02]  /*0220*/  LEA.HI R3, R3, R65, RZ, 0x8 ;  /* 0x0000004103037211 */ /* 0x000fe400078f40ff */
[----:B------:R-:W-:Y:S01]  /*0230*/  SHF.R.U32.HI R7, RZ, 0x1f, R58 ;  /* 0x0000001fff077819 */ /* 0x000fe2000001163a */
[----:B------:R-:W-:Y:S01]  /*0240*/  IMAD.HI R4, R5, -0x5a814afd, R4 ;  /* 0xa57eb50305047827 */ /* 0x000fe200078e0204 */
[----:B------:R-:W-:Y:S02]  /*0250*/  SHF.R.S32.HI R3, RZ, 0x8, R3 ;  /* 0x00000008ff037819 */ /* 0x000fe40000011403 */
[----:B------:R-:W-:Y:S02]  /*0260*/  LEA.HI.SX32 R58, R58, R7, 0x11 ;  /* 0x000000073a3a7211 */ /* 0x000fe400078f8aff */
[----:B------:R-:W-:Y:S01]  /*0270*/  SHF.R.U32.HI R9, RZ, 0x1f, R4 ;  /* 0x0000001fff097819 */ /* 0x000fe20000011604 */
[----:B------:R-:W-:Y:S01]  /*0280*/  IMAD.HI R2, R3, -0x5a814afd, R2 ;  /* 0xa57eb50303027827 */ /* 0x000fe200078e0202 */
[----:B------:R-:W-:-:S02]  /*0290*/  LOP3.LUT R7, R0, 0xffffff00, RZ, 0xc0, !PT ;  /* 0xffffff0000077812 */ /* 0x000fc400078ec0ff */
[----:B------:R-:W-:Y:S02]  /*02a0*/  LEA.HI.SX32 R4, R4, R9, 0x19 ;  /* 0x0000000904047211 */ /* 0x000fe400078fcaff */
[----:B------:R-:W-:Y:S01]  /*02b0*/  SHF.R.U32.HI R9, RZ, 0x1f, R2 ;  /* 0x0000001fff097819 */ /* 0x000fe20000011602 */
[----:B------:R-:W-:Y:S01]  /*02c0*/  IMAD.IADD R7, R59, 0x1, -R7 ;  /* 0x000000013b077824 */ /* 0x000fe200078e0a07 */
[----:B------:R-:W-:Y:S01]  /*02d0*/  SHF.R.U32.HI R0, RZ, 0x1f, R63 ;  /* 0x0000001fff007819 */ /* 0x000fe2000001163f */
[----:B------:R-:W-:Y:S01]  /*02e0*/  IMAD R62, R4, -0xc6, R5 ;  /* 0xffffff3a043e7824 */ /* 0x000fe200078e0205 */
[----:B------:R-:W-:Y:S01]  /*02f0*/  LEA.HI.SX32 R55, R2, R9, 0x19 ;  /* 0x0000000902377211 */ /* 0x000fe200078fcaff */
[----:B------:R-:W-:Y:S01]  /*0300*/  IMAD R61, R58, 0xc00, R7 ;  /* 0x00000c003a3d7824 */ /* 0x000fe200078e0207 */
[----:B------:R-:W1:Y:S01]  /*0310*/  LDC.64 R8, c[0x0][0x238] ;  /* 0x00008e00ff087b82 */ /* 0x000e620000000a00 */
[----:B------:R-:W-:Y:S01]  /*0320*/  LEA.HI.SX32 R63, R63, R0, 0x11 ;  /* 0x000000003f3f7211 */ /* 0x000fe200078f8aff */
[----:B------:R-:W-:-:S02]  /*0330*/  IMAD.SHL.U32 R60, R62, 0x100, RZ ;  /* 0x000001003e3c7824 */ /* 0x000fc400078e00ff */
[----:B------:R-:W-:Y:S01]  /*0340*/  IMAD R55, R55, -0xc6, R3 ;  /* 0xffffff3a37377824 */ /* 0x000fe200078e0203 */
[----:B------:R-:W-:Y:S01]  /*0350*/  SHF.R.S32.HI R3, RZ, 0x1f, R61 ;  /* 0x0000001fff037819 */ /* 0x000fe2000001143d */
[----:B------:R-:W-:Y:S01]  /*0360*/  IMAD R7, R63, 0xc00, R7 ;  /* 0x00000c003f077824 */ /* 0x000fe200078e0207 */
[----:B------:R-:W-:Y:S01]  /*0370*/  IADD3 R61, P0, R61, R60, RZ ;  /* 0x0000003c3d3d7210 */ /* 0x000fe20007f1e0ff */
[----:B------:R-:W-:Y:S02]  /*0380*/  IMAD.SHL.U32 R0, R55, 0x100, RZ ;  /* 0x0000010037007824 */ /* 0x000fe400078e00ff */
[C---:B------:R-:W-:Y:S01]  /*0390*/  VIADD R2, R62.reuse, 0xffffff5e ;  /* 0xffffff5e3e027836 */ /* 0x040fe20000000000 */
[----:B------:R-:W-:Y:S01]  /*03a0*/  SHF.R.S32.HI R47, RZ, 0x1f, R7 ;  /* 0x0000001fff2f7819 */ /* 0x000fe20000011407 */
[----:B------:R-:W-:Y:S01]  /*03b0*/  VIADD R4, R62, 0xffffff52 ;  /* 0xffffff523e047836 */ /* 0x000fe20000000000 */
[----:B------:R-:W-:Y:S02]  /*03c0*/  IADD3 R48, P1, R7, R0, RZ ;  /* 0x0000000007307210 */ /* 0x000fe40007f3e0ff */
[----:B------:R-:W3:Y:S01]  /*03d0*/  LDC.64 R6, c[0x0][0x248] ;  /* 0x00009200ff067b82 */ /* 0x000ee20000000a00 */
[----:B------:R-:W-:Y:S01]  /*03e0*/  LEA.HI.X.SX32 R60, R60, R3, 0x1, P0 ;  /* 0x000000033c3c7211 */ /* 0x000fe200000f0eff */
[----:B------:R-:W-:Y:S01]  /*03f0*/  IMAD.MOV.U32 R3, RZ, RZ, RZ ;  /* 0x000000ffff037224 */ /* 0x000fe200078e00ff */
[----:B------:R-:W-:-:S02]  /*0400*/  LEA.HI.X.SX32 R47, R0, R47, 0x1, P1 ;  /* 0x0000002f002f7211 */ /* 0x000fc400008f0eff */
[----:B------:R-:W-:Y:S02]  /*0410*/  ISETP.GE.AND P1, PT, R59, 0x31800, PT ;  /* 0x000318003b00780c */ /* 0x000fe40003f26270 */
[----:B------:R-:W-:Y:S02]  /*0420*/  ISETP.GE.U32.AND P3, PT, R2, 0xc, PT ;  /* 0x0000000c0200780c */ /* 0x000fe40003f66070 */
[----:B------:R-:W-:Y:S02]  /*0430*/  ISETP.GE.AND P0, PT, R65, 0x31800, PT ;  /* 0x000318004100780c */ /* 0x000fe40003f06270 */
[C---:B------:R-:W-:Y:S01]  /*0440*/  SHF.L.U64.HI R60, R61.reuse, 0x2, R60 ;  /* 0x000000023d3c7819 */ /* 0x040fe2000001023c */
[----:B------:R-:W-:Y:S01]  /*0450*/  IMAD.SHL.U32 R61, R61, 0x4, RZ ;  /* 0x000000043d3d7824 */ /* 0x000fe200078e00ff */
[----:B------:R-:W-:Y:S02]  /*0460*/  ISETP.LT.AND P6, PT, R59, 0x31800, !P3 ;  /* 0x000318003b00780c */ /* 0x000fe40005fc1270 */
[----:B------:R-:W-:Y:S01]  /*0470*/  ISETP.GE.U32.AND P4, PT, R4, 0xc, PT ;  /* 0x0000000c0400780c */ /* 0x000fe20003f86070 */
[----:B-1----:R-:W-:Y:S01]  /*0480*/  IMAD.WIDE R4, R62, 0x4, R8 ;  /* 0x000000043e047825 */ /* 0x002fe200078e0208 */
[----:B------:R-:W-:-:S03]  /*0490*/  IADD3 R28, P2, R61, UR8, RZ ;  /* 0x000000083d1c7c10 */ /* 0x000fc6000ff5e0ff */
[----:B------:R-:W-:Y:S01]  /*04a0*/  IMAD.WIDE R8, R55, 0x4, R8 ;  /* 0x0000000437087825 */ /* 0x000fe200078e0208 */
[----:B------:R-:W-:Y:S02]  /*04b0*/  CS2R R24, SRZ ;  /* 0x0000000000187805 */ /* 0x000fe4000001ff00 */
[----:B------:R-:W-:Y:S01]  /*04c0*/  CS2R R26, SRZ ;  /* 0x00000000001a7805 */ /* 0x000fe2000001ff00 */
[----:B------:R-:W5:Y:S01]  /*04d0*/  @!P1 LDG.E.EL R35, desc[UR4][R4.64] ;  /* 0x0000000404239981 */ /* 0x000f62000c2e1900 */
[C---:B------:R-:W-:Y:S01]  /*04e0*/  SHF.L.U64.HI R47, R48.reuse, 0x2, R47 ;  /* 0x00000002302f7819 */ /* 0x040fe2000001022f */
[----:B------:R-:W-:Y:S01]  /*04f0*/  IMAD.SHL.U32 R48, R48, 0x4, RZ ;  /* 0x0000000430307824 */ /* 0x000fe200078e00ff */
[----:B------:R-:W-:Y:S01]  /*0500*/  IADD3.X R29, R60, UR9, RZ, P2, !PT ;  /* 0x000000093c1d7c10 */ /* 0x000fe200097fe4ff */
[----:B------:R-:W5:Y:S01]  /*0510*/  @!P1 LDG.E.EL R34, desc[UR4][R4.64] ;  /* 0x0000000404229981 */ /* 0x000f62000c2e1900 */
[----:B------:R-:W-:-:S03]  /*0520*/  IADD3 R30, P5, R61, UR6, RZ ;  /* 0x000000063d1e7c10 */ /* 0x000fc6000ffbe0ff */
[----:B------:R-:W5:Y:S04]  /*0530*/  @!P1 LDG.E.EL R39, desc[UR4][R4.64] ;  /* 0x0000000404279981 */ /* 0x000f68000c2e1900 */
[----:B------:R2:W5:Y:S04]  /*0540*/  @!P1 LDG.E.EL R38, desc[UR4][R4.64] ;  /* 0x0000000404269981 */ /* 0x000568000c2e1900 */
[----:B------:R-:W5:Y:S04]  /*0550*/  @!P0 LDG.E.EL R3, desc[UR4][R8.64] ;  /* 0x0000000408038981 */ /* 0x000f68000c2e1900 */
[----:B------:R-:W5:Y:S01]  /*0560*/  @!P0 LDG.E.EL R12, desc[UR4][R8.64] ;  /* 0x00000004080c8981 */ /* 0x000f62000c2e1900 */
[----:B--2---:R-:W-:-:S03]  /*0570*/  IMAD.WIDE R4, R62, 0x4, R10 ;  /* 0x000000043e047825 */ /* 0x004fc600078e020a */
[----:B------:R-:W2:Y:S04]  /*0580*/  @!P0 LDG.E.EL R13, desc[UR4][R8.64] ;  /* 0x00000004080d8981 */ /* 0x000ea8000c2e1900 */
[----:B------:R1:W2:Y:S01]  /*0590*/  @!P0 LDG.E.EL R32, desc[UR4][R8.64] ;  /* 0x0000000408208981 */ /* 0x0002a2000c2e1900 */
[----:B------:R-:W-:Y:S01]  /*05a0*/  IADD3.X R31, R60, UR7, RZ, P5, !PT ;  /* 0x000000073c1f7c10 */ /* 0x000fe2000affe4ff */
[----:B------:R-:W-:Y:S01]  /*05b0*/  IMAD.MOV.U32 R0, RZ, RZ, RZ ;  /* 0x000000ffff007224 */ /* 0x000fe200078e00ff */
[----:B------:R-:W-:Y:S01]  /*05c0*/  IADD3 R68, P5, R48, UR6, RZ ;  /* 0x0000000630447c10 */ /* 0x000fe2000ffbe0ff */
[----:B------:R4:W2:Y:S01]  /*05d0*/  @P6 LDG.E.128 R24, desc[UR4][R28.64+-0x28800] ;  /* 0xfd7800041c186981 */ /* 0x0008a2000c1e1d00 */
[----:B---3--:R-:W-:Y:S01]  /*05e0*/  IMAD.WIDE R20, R55, 0x4, R6 ;  /* 0x0000000437147825 */ /* 0x008fe200078e0206 */
[----:B------:R-:W-:-:S02]  /*05f0*/  IADD3 R42, P2, R61, UR10, RZ ;  /* 0x0000000a3d2a7c10 */ /* 0x000fc4000ff5e0ff */
[----:B------:R-:W3:Y:S01]  /*0600*/  @!P1 LDG.E.EL R54, desc[UR4][R4.64] ;  /* 0x0000000404369981 */ /* 0x000ee2000c2e1900 */
[----:B-1----:R-:W-:-:S03]  /*0610*/  IMAD.WIDE R8, R55, 0x4, R10 ;  /* 0x0000000437087825 */ /* 0x002fc600078e020a */
[----:B------:R-:W2:Y:S01]  /*0620*/  @!P1 LDG.E.EL R53, desc[UR4][R4.64] ;  /* 0x0000000404359981 */ /* 0x000ea2000c2e1900 */
[----:B0---4-:R-:W-:-:S03]  /*0630*/  IMAD R29, R58, -0xc600, R59 ;  /* 0xffff3a003a1d7824 */ /* 0x011fc600078e023b */
[----:B------:R-:W4:Y:S01]  /*0640*/  @!P1 LDG.E.EL R52, desc[UR4][R4.64] ;  /* 0x0000000404349981 */ /* 0x000f22000c2e1900 */
[----:B------:R-:W-:-:S03]  /*0650*/  IMAD.WIDE R18, R62, 0x4, R16 ;  /* 0x000000043e127825 */ /* 0x000fc600078e0210 */
[----:B------:R0:W2:Y:S01]  /*0660*/  @!P1 LDG.E.EL R51, desc[UR4][R4.64] ;  /* 0x0000000404339981 */ /* 0x0000a2000c2e1900 */
[----:B------:R-:W-:-:S03]  /*0670*/  IADD3.X R69, R47, UR7, RZ, P5, !PT ;  /* 0x000000072f457c10 */ /* 0x000fc6000affe4ff */
[----:B------:R-:W2:Y:S01]  /*0680*/  @!P0 LDG.E.EL R50, desc[UR4][R8.64] ;  /* 0x0000000408328981 */ /* 0x000ea2000c2e1900 */
[----:B------:R-:W-:-:S03]  /*0690*/  IMAD R58, R58, 0x9600, R29 ;  /* 0x000096003a3a7824 */ /* 0x000fc600078e021d */
[----:B------:R-:W2:Y:S01]  /*06a0*/  @!P0 LDG.E.EL R44, desc[UR4][R8.64] ;  /* 0x00000004082c8981 */ /* 0x000ea2000c2e1900 */
[C---:B0-----:R-:W-:Y:S01]  /*06b0*/  IMAD.WIDE R4, R62.reuse, 0x4, R6 ;  /* 0x000000043e047825 */ /* 0x041fe200078e0206 */
[----:B------:R-:W-:Y:S02]  /*06c0*/  CS2R R6, SRZ ;  /* 0x0000000000067805 */ /* 0x000fe4000001ff00 */
[----:B------:R-:W2:Y:S04]  /*06d0*/  @!P0 LDG.E.EL R45, desc[UR4][R8.64] ;  /* 0x00000004082d8981 */ /* 0x000ea8000c2e1900 */
[----:B------:R0:W2:Y:S01]  /*06e0*/  @!P0 LDG.E.EL R46, desc[UR4][R8.64] ;  /* 0x00000004082e8981 */ /* 0x0000a2000c2e1900 */
[----:B------:R-:W-:Y:S01]  /*06f0*/  ISETP.GT.AND P5, PT, R62, 0xb9, !P1 ;  /* 0x000000b93e00780c */ /* 0x000fe20004fa4270 */
[C---:B------:R-:W-:Y:S01]  /*0700*/  VIADD R29, R55.reuse, 0xffffff52 ;  /* 0xffffff52371d7836 */ /* 0x040fe20000000000 */
[----:B------:R-:W-:Y:S01]  /*0710*/  IADD3.X R43, R60, UR11, RZ, P2, !PT ;  /* 0x0000000b3c2b7c10 */ /* 0x000fe200097fe4ff */
[----:B------:R-:W2:Y:S01]  /*0720*/  @!P1 LDG.E.EL R0, desc[UR4][R4.64] ;  /* 0x0000000404009981 */ /* 0x000ea2000c2e1900 */
[----:B------:R-:W-:Y:S01]  /*0730*/  CS2R R10, SRZ ;  /* 0x00000000000a7805 */ /* 0x000fe2000001ff00 */
[----:B------:R-:W-:Y:S01]  /*0740*/  IMAD.MOV.U32 R2, RZ, RZ, RZ ;  /* 0x000000ffff027224 */ /* 0x000fe200078e00ff */
[----:B------:R-:W-:Y:S01]  /*0750*/  P2R R56, PR, RZ, 0x2 ;  /* 0x00000002ff387803 */ /* 0x000fe20000000000 */
[----:B------:R-:W2:Y:S01]  /*0760*/  @!P1 LDG.E.EL R41, desc[UR4][R4.64] ;  /* 0x0000000404299981 */ /* 0x000ea2000c2e1900 */
[----:B------:R-:W-:Y:S01]  /*0770*/  IMAD.WIDE R16, R55, 0x4, R16 ;  /* 0x0000000437107825 */ /* 0x000fe200078e0210 */
[----:B0-----:R-:W-:-:S02]  /*0780*/  CS2R R8, SRZ ;  /* 0x0000000000087805 */ /* 0x001fc4000001ff00 */
[----:B------:R-:W-:Y:S01]  /*0790*/  ISETP.LT.AND P2, PT, R59, 0x31800, !P4 ;  /* 0x000318003b00780c */ /* 0x000fe20006741270 */
[----:B------:R-:W2:Y:S01]  /*07a0*/  @!P1 LDG.E.EL R36, desc[UR4][R4.64] ;  /* 0x0000000404249981 */ /* 0x000ea2000c2e1900 */
[----:B------:R-:W-:Y:S02]  /*07b0*/  P2R R64, PR, RZ, 0x40 ;  /* 0x00000040ff407803 */ /* 0x000fe40000000000 */
[----:B------:R-:W-:Y:S02]  /*07c0*/  CS2R R14, SRZ ;  /* 0x00000000000e7805 */ /* 0x000fe4000001ff00 */
[----:B------:R-:W-:Y:S01]  /*07d0*/  CS2R R22, SRZ ;  /* 0x0000000000167805 */ /* 0x000fe2000001ff00 */
[----:B------:R0:W2:Y:S01]  /*07e0*/  @!P1 LDG.E.EL R37, desc[UR4][R4.64] ;  /* 0x0000000404259981 */ /* 0x0000a2000c2e1900 */
[----:B------:R-:W-:Y:S01]  /*07f0*/  P2R R57, PR, RZ, 0x1 ;  /* 0x00000001ff397803 */ /* 0x000fe20000000000 */
[----:B------:R-:W-:Y:S02]  /*0800*/  ULDC.64 UR6, c[0x0][0x218] ;  /* 0x0000860000067ab9 */ /* 0x000fe40000000a00 */
[----:B------:R-:W2:Y:S04]  /*0810*/  @!P1 LDG.E.EL R9, desc[UR4][R18.64] ;  /* 0x0000000412099981 */ /* 0x000ea8000c2e1900 */
[----:B------:R-:W2:Y:S01]  /*0820*/  @!P1 LDG.E.EL R6, desc[UR4][R18.64] ;  /* 0x0000000412069981 */ /* 0x000ea2000c2e1900 */
[----:B0-----:R-:W-:-:S03]  /*0830*/  CS2R R4, SRZ ;  /* 0x0000000000047805 */ /* 0x001fc6000001ff00 */
[----:B------:R-:W2:Y:S04]  /*0840*/  @!P1 LDG.E.EL R7, desc[UR4][R18.64] ;  /* 0x0000000412079981 */ /* 0x000ea8000c2e1900 */
[----:B------:R0:W2:Y:S04]  /*0850*/  @!P1 LDG.E.EL R8, desc[UR4][R18.64] ;  /* 0x0000000412089981 */ /* 0x0000a8000c2e1900 */
[----:B------:R-:W2:Y:S04]  /*0860*/  @!P0 LDG.E.EL R10, desc[UR4][R16.64] ;  /* 0x00000004100a8981 */ /* 0x000ea8000c2e1900 */
[----:B------:R-:W2:Y:S01]  /*0870*/  @!P0 LDG.E.EL R2, desc[UR4][R16.64] ;  /* 0x0000000410028981 */ /* 0x000ea2000c2e1900 */
[----:B0-----:R-:W-:-:S02]  /*0880*/  P2R R18, PR, RZ, 0x20 ;  /* 0x00000020ff127803 */ /* 0x001fc40000000000 */
[----:B------:R-:W-:Y:S01]  /*0890*/  ISETP.GE.U32.AND P5, PT, R29, 0xc, PT ;  /* 0x0000000c1d00780c */ /* 0x000fe20003fa6070 */
[----:B------:R-:W2:Y:S01]  /*08a0*/  @!P0 LDG.E.EL R4, desc[UR4][R16.64] ;  /* 0x0000000410048981 */ /* 0x000ea2000c2e1900 */
[----:B------:R-:W-:Y:S02]  /*08b0*/  ISETP.NE.AND P1, PT, R18, RZ, PT ;  /* 0x000000ff1200720c */ /* 0x000fe40003f25270 */
[----:B------:R-:W-:Y:S02]  /*08c0*/  CS2R R18, SRZ ;  /* 0x0000000000127805 */ /* 0x000fe4000001ff00 */
[----:B------:R-:W-:Y:S01]  /*08d0*/  ISETP.LT.AND P6, PT, R65, 0x31800, !P5 ;  /* 0x000318004100780c */ /* 0x000fe20006fc1270 */
[----:B------:R0:W2:Y:S01]  /*08e0*/  @!P0 LDG.E.EL R5, desc[UR4][R16.64] ;  /* 0x0000000410058981 */ /* 0x0000a2000c2e1900 */
[----:B------:R-:W-:-:S03]  /*08f0*/  CS2R R28, SRZ ;  /* 0x00000000001c7805 */ /* 0x000fc6000001ff00 */
[----:B------:R-:W2:Y:S04]  /*0900*/  @!P0 LDG.E.EL R33, desc[UR4][R20.64] ;  /* 0x0000000414218981 */ /* 0x000ea8000c2e1900 */
[----:B------:R-:W2:Y:S01]  /*0910*/  @!P0 LDG.E.EL R15, desc[UR4][R20.64] ;  /* 0x00000004140f8981 */ /* 0x000ea2000c2e1900 */
[----:B0-----:R-:W-:-:S03]  /*0920*/  CS2R R16, SRZ ;  /* 0x0000000000107805 */ /* 0x001fc6000001ff00 */
[----:B------:R-:W2:Y:S04]  /*0930*/  @!P0 LDG.E.EL R11, desc[UR4][R20.64] ;  /* 0x00000004140b8981 */ /* 0x000ea8000c2e1900 */
[----:B------:R0:W2:Y:S04]  /*0940*/  @P2 LDG.E.128 R16, desc[UR4][R30.64+-0x2b800] ;  /* 0xfd4800041e102981 */ /* 0x0000a8000c1e1d00 */
[----:B------:R1:W2:Y:S01]  /*0950*/  @!P0 LDG.E.EL R14, desc[UR4][R20.64] ;  /* 0x00000004140e8981 */ /* 0x0002a2000c2e1900 */
[----:B0-----:R-:W-:-:S06]  /*0960*/  CS2R R30, SRZ ;  /* 0x00000000001e7805 */ /* 0x001fcc000001ff00 */
[----:B------:R-:W2:Y:S01]  /*0970*/  @P6 LDG.E.128 R28, desc[UR4][R68.64+-0x2b800] ;  /* 0xfd480004441c6981 */ /* 0x000ea2000c1e1d00 */
[----:B-1----:R-:W-:-:S06]  /*0980*/  CS2R R20, SRZ ;  /* 0x0000000000147805 */ /* 0x002fcc000001ff00 */
[----:B------:R0:W3:Y:S01]  /*0990*/  @P1 LDG.E.128 R20, desc[UR4][R42.64+-0x2e800] ;  /* 0xfd1800042a141981 */ /* 0x0000e2000c1e1d00 */
[----:B--2---:R-:W-:Y:S02]  /*09a0*/  SEL R40, R28, RZ, P6 ;  /* 0x000000ff1c287207 */ /* 0x004fe40003000000 */
[----:B0-----:R-:W-:Y:S02]  /*09b0*/  SEL R42, R29, RZ, P6 ;  /* 0x000000ff1d2a7207 */ /* 0x001fe40003000000 */
[----:B------:R-:W-:Y:S02]  /*09c0*/  SEL R43, R30, RZ, P6 ;  /* 0x000000ff1e2b7207 */ /* 0x000fe40003000000 */
[----:B------:R-:W-:Y:S02]  /*09d0*/  SEL R49, R31, RZ, P6 ;  /* 0x000000ff1f317207 */ /* 0x000fe40003000000 */
[----:B------:R-:W-:-:S04]  /*09e0*/  IADD3 R66, P6, R48, UR10, RZ ;  /* 0x0000000a30427c10 */ /* 0x000fc8000ffde0ff */
[----:B------:R-:W-:Y:S02]  /*09f0*/  IADD3.X R67, R47, UR11, RZ, P6, !PT ;  /* 0x0000000b2f437c10 */ /* 0x000fe4000b7fe4ff */
[----:B------:R-:W-:Y:S02]  /*0a00*/  ISETP.GT.AND P6, PT, R55, 0xb9, !P0 ;  /* 0x000000b93700780c */ /* 0x000fe400047c4270 */
[----:B------:R-:W-:Y:S02]  /*0a10*/  CS2R R28, SRZ ;  /* 0x00000000001c7805 */ /* 0x000fe4000001ff00 */
[----:B------:R-:W-:-:S09]  /*0a20*/  CS2R R30, SRZ ;  /* 0x00000000001e7805 */ /* 0x000fd2000001ff00 */
[----:B------:R0:W2:Y:S01]  /*0a30*/  @P6 LDG.E.128 R28, desc[UR4][R66.64+-0x2e800] ;  /* 0xfd180004421c6981 */ /* 0x0000a2000c1e1d00 */
[----:B------:R-:W-:Y:S02]  /*0a40*/  ISETP.NE.AND P0, PT, R64, RZ, PT ;  /* 0x000000ff4000720c */ /* 0x000fe40003f05270 */
[----:B------:R-:W-:Y:S02]  /*0a50*/  SEL R16, R16, RZ, P2 ;  /* 0x000000ff10107207 */ /* 0x000fe40001000000 */
[----:B------:R-:W-:Y:S02]  /*0a60*/  SEL R17, R17, RZ, P2 ;  /* 0x000000ff11117207 */ /* 0x000fe40001000000 */
[----:B------:R-:W-:Y:S02]  /*0a70*/  SEL R18, R18, RZ, P2 ;  /* 0x000000ff12127207 */ /* 0x000fe40001000000 */
[----:B------:R-:W-:Y:S01]  /*0a80*/  SEL R19, R19, RZ, P2 ;  /* 0x000000ff13137207 */ /* 0x000fe20001000000 */
[----:B0-----:R-:W0:Y:S01]  /*0a90*/  LDC.64 R66, c[0x0][0x210] ;  /* 0x00008400ff427b82 */ /* 0x001e220000000a00 */
[----:B--2---:R-:W-:-:S02]  /*0aa0*/  @P5 SEL R42, R29, RZ, P6 ;  /* 0x000000ff1d2a5207 */ /* 0x004fc40003000000 */
[----:B---3--:R-:W-:Y:S02]  /*0ab0*/  SEL R29, R20, RZ, P1 ;  /* 0x000000ff141d7207 */ /* 0x008fe40000800000 */
[----:B------:R-:W-:Y:S01]  /*0ac0*/  @P5 SEL R43, R30, RZ, P6 ;  /* 0x000000ff1e2b5207 */ /* 0x000fe20003000000 */
[----:B------:R-:W-:Y:S01]  /*0ad0*/  IMAD R30, R63, -0xc600, R65 ;  /* 0xffff3a003f1e7824 */ /* 0x000fe200078e0241 */
[----:B------:R-:W-:Y:S02]  /*0ae0*/  @P5 SEL R40, R28, RZ, P6 ;  /* 0x000000ff1c285207 */ /* 0x000fe40003000000 */
[----:B------:R-:W-:Y:S02]  /*0af0*/  SEL R28, R24, RZ, P0 ;  /* 0x000000ff181c7207 */ /* 0x000fe40000000000 */
[----:B------:R-:W-:Y:S02]  /*0b00*/  @P3 SEL R28, R16, R29, !P4 ;  /* 0x0000001d101c3207 */ /* 0x000fe40006000000 */
[----:B------:R-:W-:Y:S01]  /*0b10*/  SEL R16, R21, RZ, P1 ;  /* 0x000000ff15107207 */ /* 0x000fe20000800000 */
[----:B------:R-:W-:Y:S01]  /*0b20*/  IMAD R30, R63, 0x9600, R30 ;  /* 0x000096003f1e7824 */ /* 0x000fe200078e021e */
[----:B------:R-:W-:-:S02]  /*0b30*/  @P5 SEL R49, R31, RZ, P6 ;  /* 0x000000ff1f315207 */ /* 0x000fc40003000000 */
[----:B------:R-:W-:Y:S02]  /*0b40*/  SEL R29, R25, RZ, P0 ;  /* 0x000000ff191d7207 */ /* 0x000fe40000000000 */
[----:B------:R-:W-:Y:S02]  /*0b50*/  SEL R31, R26, RZ, P0 ;  /* 0x000000ff1a1f7207 */ /* 0x000fe40000000000 */
[----:B------:R-:W-:Y:S02]  /*0b60*/  SEL R63, R27, RZ, P0 ;  /* 0x000000ff1b3f7207 */ /* 0x000fe40000000000 */
[----:B------:R-:W-:Y:S02]  /*0b70*/  @P3 SEL R29, R17, R16, !P4 ;  /* 0x00000010111d3207 */ /* 0x000fe40006000000 */
[C---:B------:R-:W-:Y:S01]  /*0b80*/  ISETP.GE.AND P0, PT, R62.reuse, 0x96, PT ;  /* 0x000000963e00780c */ /* 0x040fe20003f06270 */
[----:B------:R-:W-:Y:S01]  /*0b90*/  VIADD R62, R62, 0xffffff6a ;  /* 0xffffff6a3e3e7836 */ /* 0x000fe20000000000 */
[----:B------:R-:W-:-:S02]  /*0ba0*/  SEL R17, R22, RZ, P1 ;  /* 0x000000ff16117207 */ /* 0x000fc40000800000 */
[----:B------:R-:W-:Y:S02]  /*0bb0*/  SEL R16, R23, RZ, P1 ;  /* 0x000000ff17107207 */ /* 0x000fe40000800000 */
[----:B------:R-:W-:Y:S02]  /*0bc0*/  @P3 SEL R31, R18, R17, !P4 ;  /* 0x00000011121f3207 */ /* 0x000fe40006000000 */
[----:B------:R-:W-:Y:S02]  /*0bd0*/  @P3 SEL R63, R19, R16, !P4 ;  /* 0x00000010133f3207 */ /* 0x000fe40006000000 */
[----:B------:R-:W-:Y:S01]  /*0be0*/  ISETP.GE.U32.AND P2, PT, R62, 0xc, PT ;  /* 0x0000000c3e00780c */ /* 0x000fe20003f46070 */
[----:B------:R-:W-:Y:S01]  /*0bf0*/  VIADD R62, R55, 0xffffff6a ;  /* 0xffffff6a373e7836 */ /* 0x000fe20000000000 */
[----:B------:R-:W-:-:S04]  /*0c00*/  IADD3 R68, P4, R61, UR6, RZ ;  /* 0x000000063d447c10 */ /* 0x000fc8000ff9e0ff */
[----:B------:R-:W-:Y:S02]  /*0c10*/  IADD3.X R69, R60, UR7, RZ, P4, !PT ;  /* 0x000000073c457c10 */ /* 0x000fe4000a7fe4ff */
[----:B------:R-:W-:Y:S02]  /*0c20*/  IADD3 R26, P4, R48, UR6, RZ ;  /* 0x00000006301a7c10 */ /* 0x000fe4000ff9e0ff */
[----:B------:R-:W-:Y:S02]  /*0c30*/  ISETP.GE.U32.AND P1, PT, R62, 0xc, PT ;  /* 0x0000000c3e00780c */ /* 0x000fe40003f26070 */
[----:B------:R-:W-:Y:S01]  /*0c40*/  IADD3.X R27, R47, UR7, RZ, P4, !PT ;  /* 0x000000072f1b7c10 */ /* 0x000fe2000a7fe4ff */
[----:B------:R-:W-:Y:S01]  /*0c50*/  VIADD R17, R55, 0xffffff5e ;  /* 0xffffff5e37117836 */ /* 0x000fe20000000000 */
[----:B------:R-:W-:Y:S02]  /*0c60*/  ISETP.LT.AND P4, PT, R65, 0x31800, !P1 ;  /* 0x000318004100780c */ /* 0x000fe40004f81270 */
[----:B------:R-:W-:-:S02]  /*0c70*/  CS2R R18, SRZ ;  /* 0x0000000000127805 */ /* 0x000fc4000001ff00 */
[----:B------:R-:W-:Y:S02]  /*0c80*/  ISETP.LT.AND P6, PT, R59, 0x31800, !P2 ;  /* 0x000318003b00780c */ /* 0x000fe400057c1270 */
[----:B------:R-:W-:Y:S02]  /*0c90*/  ISETP.GE.U32.AND P3, PT, R17, 0xc, PT ;  /* 0x0000000c1100780c */ /* 0x000fe40003f66070 */
[----:B------:R-:W-:Y:S02]  /*0ca0*/  CS2R R16, SRZ ;  /* 0x0000000000107805 */ /* 0x000fe4000001ff00 */
[----:B------:R-:W-:-:S04]  /*0cb0*/  CS2R R24, SRZ ;  /* 0x0000000000187805 */ /* 0x000fc8000001ff00 */
[----:B------:R1:W2:Y:S01]  /*0cc0*/  @P4 LDG.E.128 R16, desc[UR4][R26.64+-0x25800] ;  /* 0xfda800041a104981 */ /* 0x0002a2000c1e1d00 */
[----:B------:R-:W-:Y:S02]  /*0cd0*/  ISETP.LT.AND P5, PT, R59, 0x31800, !P0 ;  /* 0x000318003b00780c */ /* 0x000fe400047a1270 */
[----:B-1----:R-:W-:-:S06]  /*0ce0*/  CS2R R26, SRZ ;  /* 0x00000000001a7805 */ /* 0x002fcc000001ff00 */
[----:B------:R-:W3:Y:S01]  /*0cf0*/  @P6 LDG.E.128 R24, desc[UR4][R68.64+-0x25800] ;  /* 0xfda8000444186981 */ /* 0x000ee2000c1e1d00 */
[----:B------:R-:W-:Y:S02]  /*0d00*/  CS2R R20, SRZ ;  /* 0x0000000000147805 */ /* 0x000fe4000001ff00 */
[----:B------:R-:W-:Y:S01]  /*0d10*/  CS2R R22, SRZ ;  /* 0x0000000000167805 */ /* 0x000fe2000001ff00 */
[----:B0-----:R-:W-:-:S05]  /*0d20*/  IMAD.WIDE R60, R58, 0x4, R66 ;  /* 0x000000043a3c7825 */ /* 0x001fca00078e0242 */
[----:B------:R-:W2:Y:S01]  /*0d30*/  @P5 LDG.E.128 R20, desc[UR4][R60.64] ;  /* 0x000000043c145981 */ /* 0x000ea2000c1e1d00 */
[----:B------:R-:W-:Y:S01]  /*0d40*/  FADD R54, R54, 9.9999997473787516356e-06 ;  /* 0x3727c5ac36367421 */ /* 0x000fe20000000000 */
[----:B------:R-:W-:Y:S01]  /*0d50*/  FADD R53, R53, 9.9999997473787516356e-06 ;  /* 0x3727c5ac35357421 */ /* 0x000fe20000000000 */
[----:B----4-:R-:W-:Y:S01]  /*0d60*/  FADD R52, R52, 9.9999997473787516356e-06 ;  /* 0x3727c5ac34347421 */ /* 0x010fe20000000000 */
[----:B------:R-:W-:-:S06]  /*0d70*/  FADD R51, R51, 9.9999997473787516356e-06 ;  /* 0x3727c5ac33337421 */ /* 0x000fcc0000000000 */
[----:B------:R-:W-:Y:S01]  /*0d80*/  MUFU.SQRT R51, R51 ;  /* 0x0000003300337308 */ /* 0x000fe20000002000 */
[----:B------:R-:W-:Y:S01]  /*0d90*/  FADD R50, R50, 9.9999997473787516356e-06 ;  /* 0x3727c5ac32327421 */ /* 0x000fe20000000000 */
[----:B------:R-:W-:Y:S01]  /*0da0*/  FADD R44, R44, 9.9999997473787516356e-06 ;  /* 0x3727c5ac2c2c7421 */ /* 0x000fe20000000000 */
[----:B---3--:R-:W-:-:S05]  /*0db0*/  SEL R58, R25, RZ, P6 ;  /* 0x000000ff193a7207 */ /* 0x008fca0003000000 */
[----:B------:R-:W0:Y:S01]  /*0dc0*/  MUFU.SQRT R25, R54 ;  /* 0x0000003600197308 */ /* 0x000e220000002000 */
[----:B------:R-:W-:Y:S02]  /*0dd0*/  SEL R24, R24, RZ, P6 ;  /* 0x000000ff18187207 */ /* 0x000fe40003000000 */
[----:B------:R-:W-:Y:S02]  /*0de0*/  SEL R26, R26, RZ, P6 ;  /* 0x000000ff1a1a7207 */ /* 0x000fe40003000000 */
[----:B------:R-:W-:Y:S02]  /*0df0*/  SEL R64, R27, RZ, P6 ;  /* 0x000000ff1b407207 */ /* 0x000fe40003000000 */
[----:B--2---:R-:W-:Y:S02]  /*0e00*/  SEL R20, R20, RZ, P5 ;  /* 0x000000ff14147207 */ /* 0x004fe40002800000 */
[----:B------:R-:W-:Y:S02]  /*0e10*/  SEL R21, R21, RZ, P5 ;  /* 0x000000ff15157207 */ /* 0x000fe40002800000 */
[----:B------:R-:W-:-:S02]  /*0e20*/  SEL R22, R22, RZ, P5 ;  /* 0x000000ff16167207 */ /* 0x000fc40002800000 */
[----:B------:R-:W-:Y:S02]  /*0e30*/  SEL R23, R23, RZ, P5 ;  /* 0x000000ff17177207 */ /* 0x000fe40002800000 */
[----:B------:R-:W-:Y:S02]  /*0e40*/  @P0 SEL R20, R24, R28, !P2 ;  /* 0x0000001c18140207 */ /* 0x000fe40005000000 */
[----:B------:R-:W-:Y:S01]  /*0e50*/  @P0 SEL R21, R58, R29, !P2 ;  /* 0x0000001d3a150207 */ /* 0x000fe20005000000 */
[----:B------:R-:W1:Y:S01]  /*0e60*/  MUFU.SQRT R24, R53 ;  /* 0x0000003500187308 */ /* 0x000e620000002000 */
[----:B------:R-:W-:Y:S02]  /*0e70*/  @P0 SEL R22, R26, R31, !P2 ;  /* 0x0000001f1a160207 */ /* 0x000fe40005000000 */
[----:B------:R-:W-:Y:S02]  /*0e80*/  @P0 SEL R23, R64, R63, !P2 ;  /* 0x0000003f40170207 */ /* 0x000fe40005000000 */
[----:B0-----:R-:W-:Y:S01]  /*0e90*/  FSETP.GT.AND P2, PT, R25, 8.50705917302346158658e+37, PT ;  /* 0x7e8000001900780b */ /* 0x001fe20003f44000 */
[----:B------:R-:W-:Y:S01]  /*0ea0*/  IMAD.MOV.U32 R31, RZ, RZ, 0x3e800000 ;  /* 0x3e800000ff1f7424 */ /* 0x000fe200078e00ff */
[----:B------:R-:W-:Y:S01]  /*0eb0*/  IADD3 R28, P5, R48, UR8, RZ ;  /* 0x00000008301c7c10 */ /* 0x000fe2000ffbe0ff */
[----:B------:R0:W2:Y:S03]  /*0ec0*/  MUFU.SQRT R26, R52 ;  /* 0x00000034001a7308 */ /* 0x0000a60000002000 */
[----:B------:R-:W-:-:S02]  /*0ed0*/  IADD3.X R29, R47, UR9, RZ, P5, !PT ;  /* 0x000000092f1d7c10 */ /* 0x000fc4000affe4ff */
[----:B------:R-:W-:Y:S02]  /*0ee0*/  FSETP.GEU.AND P5, PT, R25, 1.175494350822287508e-38, PT ;  /* 0x008000001900780b */ /* 0x000fe40003fae000 */
[----:B------:R-:W-:-:S03]  /*0ef0*/  FSEL R27, R31, 1, P2 ;  /* 0x3f8000001f1b7808 */ /* 0x000fc60001000000 */
[----:B------:R-:W-:Y:S01]  /*0f00*/  @P2 FMUL R25, R25, 0.25 ;  /* 0x3e80000019192820 */ /* 0x000fe20000400000 */
[----:B-1----:R-:W-:-:S04]  /*0f10*/  FSETP.GT.AND P2, PT, R24, 8.50705917302346158658e+37, PT ;  /* 0x7e8000001800780b */ /* 0x002fc80003f44000 */
[----:B0-----:R-:W-:-:S03]  /*0f20*/  FSEL R52, R31, 1, P2 ;  /* 0x3f8000001f347808 */ /* 0x001fc60001000000 */
[----:B------:R-:W-:Y:S01]  /*0f30*/  @!P5 FMUL R25, R25, 16777216 ;  /* 0x4b8000001919d820 */ /* 0x000fe20000400000 */
[----:B------:R-:W-:Y:S01]  /*0f40*/  @!P5 FMUL R27, R27, 16777216 ;  /* 0x4b8000001b1bd820 */ /* 0x000fe20000400000 */
[----:B------:R-:W-:-:S04]  /*0f50*/  FSETP.GEU.AND P5, PT, R24, 1.175494350822287508e-38, PT ;  /* 0x008000001800780b */ /* 0x000fc80003fae000 */
[----:B------:R-:W-:Y:S01]  /*0f60*/  @P2 FMUL R24, R24, 0.25 ;  /* 0x3e80000018182820 */ /* 0x000fe20000400000 */
[----:B--2---:R-:W-:Y:S01]  /*0f70*/  FSETP.GT.AND P2, PT, R26, 8.50705917302346158658e+37, PT ;  /* 0x7e8000001a00780b */ /* 0x004fe20003f44000 */
[----:B------:R-:W0:Y:S03]  /*0f80*/  MUFU.SQRT R53, R50 ;  /* 0x0000003200357308 */ /* 0x000e260000002000 */
[----:B------:R-:W-:-:S04]  /*0f90*/  FSEL R54, R31, 1, P2 ;  /* 0x3f8000001f367808 */ /* 0x000fc80001000000 */
[----:B------:R-:W-:Y:S01]  /*0fa0*/  @!P5 FMUL R24, R24, 16777216 ;  /* 0x4b8000001818d820 */ /* 0x000fe20000400000 */
[----:B------:R-:W-:Y:S01]  /*0fb0*/  @!P5 FMUL R52, R52, 16777216 ;  /* 0x4b8000003434d820 */ /* 0x000fe20000400000 */
[----:B------:R-:W-:-:S03]  /*0fc0*/  FSETP.GEU.AND P5, PT, R26, 1.175494350822287508e-38, PT ;  /* 0x008000001a00780b */ /* 0x000fc60003fae000 */
[----:B------:R-:W-:Y:S01]  /*0fd0*/  @P2 FMUL R26, R26, 0.25 ;  /* 0x3e8000001a1a2820 */ /* 0x000fe20000400000 */
[----:B------:R-:W-:Y:S01]  /*0fe0*/  FSETP.GT.AND P2, PT, R51, 8.50705917302346158658e+37, PT ;  /* 0x7e8000003300780b */ /* 0x000fe20003f44000 */
[----:B------:R-:W1:Y:S01]  /*0ff0*/  MUFU.SQRT R58, R44 ;  /* 0x0000002c003a7308 */ /* 0x000e620000002000 */
[----:B0-----:R-:W-:Y:S02]  /*1000*/  FSETP.GEU.AND P0, PT, R53, 1.175494350822287508e-38, PT ;  /* 0x008000003500780b */ /* 0x001fe40003f0e000 */
[----:B------:R-:W-:-:S05]  /*1010*/  FSEL R61, R31, 1, P2 ;  /* 0x3f8000001f3d7808 */ /* 0x000fca0001000000 */
[----:B------:R-:W-:Y:S01]  /*1020*/  @!P5 FMUL R26, R26, 16777216 ;  /* 0x4b8000001a1ad820 */ /* 0x000fe20000400000 */
[----:B------:R-:W-:Y:S01]  /*1030*/  @!P5 FMUL R54, R54, 16777216 ;  /* 0x4b8000003636d820 */ /* 0x000fe20000400000 */
[C---:B------:R-:W-:Y:S02]  /*1040*/  FSETP.GEU.AND P5, PT, R51.reuse, 1.175494350822287508e-38, PT ;  /* 0x008000003300780b */ /* 0x040fe40003fae000 */
[----:B------:R-:W-:Y:S01]  /*1050*/  @P2 FMUL R51, R51, 0.25 ;  /* 0x3e80000033332820 */ /* 0x000fe20000400000 */
[----:B------:R-:W-:Y:S02]  /*1060*/  FSETP.GT.AND P2, PT, R53, 8.50705917302346158658e+37, PT ;  /* 0x7e8000003500780b */ /* 0x000fe40003f44000 */
[----:B------:R-:W-:Y:S02]  /*1070*/  P2R R63, PR, RZ, 0x1 ;  /* 0x00000001ff3f7803 */ /* 0x000fe40000000000 */
[----:B-1----:R-:W-:Y:S02]  /*1080*/  FSETP.GEU.AND P0, PT, R58, 1.175494350822287508e-38, PT ;  /* 0x008000003a00780b */ /* 0x002fe40003f0e000 */
[----:B------:R-:W-:-:S02]  /*1090*/  SEL R44, R18, RZ, P4 ;  /* 0x000000ff122c7207 */ /* 0x000fc40002000000 */
[----:B------:R-:W-:Y:S02]  /*10a0*/  P2R R18, PR, RZ, 0x1 ;  /* 0x00000001ff127803 */ /* 0x000fe40000000000 */
[----:B------:R-:W-:Y:S01]  /*10b0*/  ISETP.NE.AND P0, PT, R63, RZ, PT ;  /* 0x000000ff3f00720c */ /* 0x000fe20003f05270 */
[----:B------:R-:W-:Y:S01]  /*10c0*/  FADD R63, R45, 9.9999997473787516356e-06 ;  /* 0x3727c5ac2d3f7421 */ /* 0x000fe20000000000 */
[----:B------:R-:W-:Y:S01]  /*10d0*/  FSEL R60, R31, 1, P2 ;  /* 0x3f8000001f3c7808 */ /* 0x000fe20001000000 */
[----:B------:R-:W-:Y:S01]  /*10e0*/  @P2 FMUL R53, R53, 0.25 ;  /* 0x3e80000035352820 */ /* 0x000fe20000400000 */
[----:B------:R-:W-:Y:S01]  /*10f0*/  FADD R64, R46, 9.9999997473787516356e-06 ;  /* 0x3727c5ac2e407421 */ /* 0x000fe20000000000 */
[----:B------:R-:W-:Y:S02]  /*1100*/  ISETP.GE.AND P2, PT, R55, 0x96, PT ;  /* 0x000000963700780c */ /* 0x000fe40003f46270 */
[----:B------:R-:W0:Y:S08]  /*1110*/  MUFU.SQRT R55, R63 ;  /* 0x0000003f00377308 */ /* 0x000e300000002000 */
[----:B------:R-:W1:Y:S01]  /*1120*/  MUFU.SQRT R45, R64 ;  /* 0x00000040002d7308 */ /* 0x000e620000002000 */
[----:B------:R-:W-:-:S02]  /*1130*/  SEL R48, R17, RZ, P4 ;  /* 0x000000ff11307207 */ /* 0x000fc40002000000 */
[----:B------:R-:W-:Y:S02]  /*1140*/  P2R R17, PR, RZ, 0x1 ;  /* 0x00000001ff117803 */ /* 0x000fe40000000000 */
[----:B0-----:R-:W-:Y:S02]  /*1150*/  FSETP.GT.AND P6, PT, R55, 8.50705917302346158658e+37, PT ;  /* 0x7e8000003700780b */ /* 0x001fe40003fc4000 */
[----:B-1----:R-:W-:Y:S02]  /*1160*/  FSETP.GT.AND P0, PT, R45, 8.50705917302346158658e+37, PT ;  /* 0x7e8000002d00780b */ /* 0x002fe40003f04000 */
[----:B------:R-:W-:Y:S02]  /*1170*/  SEL R50, R19, RZ, P4 ;  /* 0x000000ff13327207 */ /* 0x000fe40002000000 */
[----:B------:R-:W-:-:S07]  /*1180*/  FSETP.GEU.AND P1, PT, R55, 1.175494350822287508e-38, PT ;  /* 0x008000003700780b */ /* 0x000fce0003f2e000 */
[----:B------:R-:W-:Y:S01]  /*1190*/  @P6 FMUL R55, R55, 0.25 ;  /* 0x3e80000037376820 */ /* 0x000fe20000400000 */
[----:B------:R-:W-:Y:S02]  /*11a0*/  FSEL R19, R31, 1, P6 ;  /* 0x3f8000001f137808 */ /* 0x000fe40003000000 */
[----:B------:R-:W-:Y:S02]  /*11b0*/  FSETP.GEU.AND P6, PT, R45, 1.175494350822287508e-38, PT ;  /* 0x008000002d00780b */ /* 0x000fe40003fce000 */
[----:B------:R-:W-:Y:S01]  /*11c0*/  FSEL R46, R31, 1, P0 ;  /* 0x3f8000001f2e7808 */ /* 0x000fe20000000000 */
[----:B------:R-:W-:Y:S01]  /*11d0*/  @P0 FMUL R45, R45, 0.25 ;  /* 0x3e8000002d2d0820 */ /* 0x000fe20000400000 */
[----:B------:R-:W-:Y:S01]  /*11e0*/  ISETP.NE.AND P0, PT, R17, RZ, PT ;  /* 0x000000ff1100720c */ /* 0x000fe20003f05270 */
[----:B------:R-:W-:Y:S01]  /*11f0*/  @!P5 FMUL R51, R51, 16777216 ;  /* 0x4b8000003333d820 */ /* 0x000fe20000400000 */
[----:B------:R-:W-:Y:S01]  /*1200*/  @!P5 FMUL R61, R61, 16777216 ;  /* 0x4b8000003d3dd820 */ /* 0x000fe20000400000 */
[----:B------:R-:W-:Y:S01]  /*1210*/  FSETP.GT.AND P5, PT, R58, 8.50705917302346158658e+37, PT ;  /* 0x7e8000003a00780b */ /* 0x000fe20003fa4000 */
[----:B------:R-:W0:Y:S09]  /*1220*/  MUFU.RCP R17, R24 ;  /* 0x0000001800117308 */ /* 0x000e320000001000 */
[----:B------:R-:W-:Y:S01]  /*1230*/  @!P0 FMUL R53, R53, 16777216 ;  /* 0x4b80000035358820 */ /* 0x000fe20000400000 */
[----:B------:R-:W-:Y:S01]  /*1240*/  @!P0 FMUL R60, R60, 16777216 ;  /* 0x4b8000003c3c8820 */ /* 0x000fe20000400000 */
[----:B------:R-:W-:Y:S01]  /*1250*/  ISETP.NE.AND P0, PT, R18, RZ, PT ;  /* 0x000000ff1200720c */ /* 0x000fe20003f05270 */
[----:B------:R-:W-:Y:S01]  /*1260*/  @P5 FMUL R58, R58, 0.25 ;  /* 0x3e8000003a3a5820 */ /* 0x000fe20000400000 */
[----:B------:R-:W-:-:S02]  /*1270*/  SEL R47, R16, RZ, P4 ;  /* 0x000000ff102f7207 */ /* 0x000fc40002000000 */
[----:B------:R-:W-:Y:S01]  /*1280*/  FSEL R16, R31, 1, P5 ;  /* 0x3f8000001f107808 */ /* 0x000fe20002800000 */
[----:B0-----:R-:W-:-:S08]  /*1290*/  FMUL R52, R17, R52 ;  /* 0x0000003411347220 */ /* 0x001fd00000400000 */
[----:B------:R-:W-:Y:S01]  /*12a0*/  @!P0 FMUL R58, R58, 16777216 ;  /* 0x4b8000003a3a8820 */ /* 0x000fe20000400000 */
[----:B------:R-:W-:Y:S01]  /*12b0*/  @!P0 FMUL R16, R16, 16777216 ;  /* 0x4b80000010108820 */ /* 0x000fe20000400000 */
[----:B------:R-:W-:Y:S02]  /*12c0*/  ISETP.NE.AND P0, PT, R57, RZ, PT ;  /* 0x000000ff3900720c */ /* 0x000fe40003f05270 */
[----:B------:R-:W0:Y:S08]  /*12d0*/  MUFU.RCP R57, R26 ;  /* 0x0000001a00397308 */ /* 0x000e300000001000 */
[----:B------:R-:W1:Y:S01]  /*12e0*/  MUFU.RCP R17, R58 ;  /* 0x0000003a00117308 */ /* 0x000e620000001000 */
[----:B------:R-:W-:Y:S01]  /*12f0*/  @!P1 FMUL R55, R55, 16777216 ;  /* 0x4b80000037379820 */ /* 0x000fe20000400000 */
[----:B0-----:R-:W-:-:S06]  /*1300*/  FMUL R57, R57, R54 ;  /* 0x0000003639397220 */ /* 0x001fcc0000400000 */
[----:B------:R-:W0:Y:S01]  /*1310*/  MUFU.RCP R18, R51 ;  /* 0x0000003300127308 */ /* 0x000e220000001000 */
[----:B-1----:R-:W-:-:S07]  /*1320*/  FMUL R54, R17, R16 ;  /* 0x0000001011367220 */ /* 0x002fce0000400000 */
[----:B------:R-:W1:Y:S01]  /*1330*/  MUFU.RCP R16, R55 ;  /* 0x0000003700107308 */ /* 0x000e620000001000 */
[----:B------:R-:W-:Y:S01]  /*1340*/  ISETP.LT.AND P5, PT, R65, 0x31800, !P3 ;  /* 0x000318004100780c */ /* 0x000fe20005fa1270 */
[----:B------:R-:W-:Y:S01]  /*1350*/  @!P1 FMUL R19, R19, 16777216 ;  /* 0x4b80000013139820 */ /* 0x000fe20000400000 */
[----:B0-----:R-:W-:-:S03]  /*1360*/  FMUL R63, R18, R61 ;  /* 0x0000003d123f7220 */ /* 0x001fc60000400000 */
[----:B-1----:R-:W-:Y:S01]  /*1370*/  FMUL R61, R16, R19 ;  /* 0x00000013103d7220 */ /* 0x002fe20000400000 */
[----:B------:R-:W-:Y:S02]  /*1380*/  CS2R R16, SRZ ;  /* 0x0000000000107805 */ /* 0x000fe4000001ff00 */
[----:B------:R-:W-:-:S06]  /*1390*/  CS2R R18, SRZ ;  /* 0x0000000000127805 */ /* 0x000fcc000001ff00 */
[----:B------:R0:W2:Y:S01]  /*13a0*/  @P5 LDG.E.128 R16, desc[UR4][R28.64+-0x28800] ;  /* 0xfd7800041c105981 */ /* 0x0000a2000c1e1d00 */
[----:B------:R-:W-:Y:S01]  /*13b0*/  ISETP.NE.AND P1, PT, R56, RZ, PT ;  /* 0x000000ff3800720c */ /* 0x000fe20003f25270 */
[----:B------:R-:W-:Y:S01]  /*13c0*/  @!P6 FMUL R45, R45, 16777216 ;  /* 0x4b8000002d2de820 */ /* 0x000fe20000400000 */
[----:B------:R-:W1:Y:S01]  /*13d0*/  MUFU.RCP R56, R25 ;  /* 0x0000001900387308 */ /* 0x000e620000001000 */
[----:B------:R-:W-:Y:S01]  /*13e0*/  @!P6 FMUL R46, R46, 16777216 ;  /* 0x4b8000002e2ee820 */ /* 0x000fe20000400000 */
[----:B------:R-:W-:Y:S02]  /*13f0*/  ISETP.GE.U32.AND P6, PT, R62, 0xc, PT ;  /* 0x0000000c3e00780c */ /* 0x000fe40003fc6070 */
[----:B------:R-:W-:Y:S01]  /*1400*/  ISETP.LT.AND P4, PT, R65, 0x31800, !P2 ;  /* 0x000318004100780c */ /* 0x000fe20005781270 */
[----:B------:R-:W-:Y:S01]  /*1410*/  IMAD.WIDE R30, R30, 0x4, R66 ;  /* 0x000000041e1e7825 */ /* 0x000fe200078e0242 */
[----:B0-----:R-:W0:Y:S03]  /*1420*/  LDC.64 R28, c[0x0][0x260] ;  /* 0x00009800ff1c7b82 */ /* 0x001e260000000a00 */
[----:B-1----:R-:W-:Y:S01]  /*1430*/  FMUL R56, R56, R27 ;  /* 0x0000001b38387220 */ /* 0x002fe20000400000 */
[----:B------:R-:W-:-:S02]  /*1440*/  CS2R R26, SRZ ;  /* 0x00000000001a7805 */ /* 0x000fc4000001ff00 */
[----:B--2---:R-:W-:-:S04]  /*1450*/  SEL R24, R19, RZ, P5 ;  /* 0x000000ff13187207 */ /* 0x004fc80002800000 */
[----:B------:R-:W-:Y:S02]  /*1460*/  @P6 SEL R50, R24, R49, !P3 ;  /* 0x0000003118326207 */ /* 0x000fe40005800000 */
[----:B------:R-:W-:-:S06]  /*1470*/  CS2R R24, SRZ ;  /* 0x0000000000187805 */ /* 0x000fcc000001ff00 */
[----:B------:R1:W2:Y:S01]  /*1480*/  @P4 LDG.E.128 R24, desc[UR4][R30.64] ;  /* 0x000000041e184981 */ /* 0x0002a2000c1e1d00 */
[----:B------:R-:W-:Y:S02]  /*1490*/  SEL R17, R17, RZ, P5 ;  /* 0x000000ff11117207 */ /* 0x000fe40002800000 */
[----:B------:R-:W-:Y:S01]  /*14a0*/  SEL R19, R16, RZ, P5 ;  /* 0x000000ff10137207 */ /* 0x000fe20002800000 */
[----:B-----5:R-:W-:Y:S01]  /*14b0*/  FADD R16, R22, -R39 ;  /* 0x8000002716107221 */ /* 0x020fe20000000000 */
[----:B------:R-:W-:Y:S01]  /*14c0*/  @P6 SEL R48, R17, R42, !P3 ;  /* 0x0000002a11306207 */ /* 0x000fe20005800000 */
[----:B------:R-:W-:Y:S01]  /*14d0*/  FADD R17, R21, -R34 ;  /* 0x8000002215117221 */ /* 0x000fe20000000000 */
[----:B------:R-:W3:Y:S01]  /*14e0*/  MUFU.RCP R45, R45 ;  /* 0x0000002d002d7308 */ /* 0x000ee20000001000 */
[----:B-1----:R-:W1:Y:S01]  /*14f0*/  LDC.64 R30, c[0x0][0x258] ;  /* 0x00009600ff1e7b82 */ /* 0x002e620000000a00 */
[----:B------:R-:W-:Y:S01]  /*1500*/  FMUL R16, R57, R16 ;  /* 0x0000001039107220 */ /* 0x000fe20000400000 */
[----:B------:R-:W-:Y:S01]  /*1510*/  SEL R18, R18, RZ, P5 ;  /* 0x000000ff12127207 */ /* 0x000fe20002800000 */
[----:B------:R-:W-:-:S04]  /*1520*/  FMUL R17, R52, R17 ;  /* 0x0000001134117220 */ /* 0x000fc80000400000 */
[----:B------:R-:W4:Y:S01]  /*1530*/  MUFU.RCP R53, R53 ;  /* 0x0000003500357308 */ /* 0x000f220000001000 */
[----:B------:R-:W-:Y:S01]  /*1540*/  @P6 SEL R47, R19, R40, !P3 ;  /* 0x00000028132f6207 */ /* 0x000fe20005800000 */
[----:B------:R-:W-:Y:S01]  /*1550*/  FADD R38, R23, -R38 ;  /* 0x8000002617267221 */ /* 0x000fe20000000000 */
[----:B------:R-:W-:Y:S01]  /*1560*/  FADD R35, R20, -R35 ;  /* 0x8000002314237221 */ /* 0x000fe20000000000 */
[----:B------:R-:W-:Y:S01]  /*1570*/  FFMA R36, R16, R36, R7 ;  /* 0x0000002410247223 */ /* 0x000fe20000000007 */
[----:B------:R-:W-:Y:S01]  /*1580*/  @P6 SEL R44, R18, R43, !P3 ;  /* 0x0000002b122c6207 */ /* 0x000fe20005800000 */
[----:B------:R-:W-:Y:S01]  /*1590*/  FFMA R41, R17, R41, R6 ;  /* 0x0000002911297223 */ /* 0x000fe20000000006 */
[----:B------:R-:W-:Y:S01]  /*15a0*/  FMUL R63, R63, R38 ;  /* 0x000000263f3f7220 */ /* 0x000fe20000400000 */
[----:B------:R-:W-:Y:S01]  /*15b0*/  FMUL R56, R56, R35 ;  /* 0x0000002338387220 */ /* 0x000fe20000400000 */
[----:B---3--:R-:W-:Y:S02]  /*15c0*/  FMUL R46, R45, R46 ;  /* 0x0000002e2d2e7220 */ /* 0x008fe40000400000 */
[----:B------:R-:W-:Y:S01]  /*15d0*/  FFMA R8, R63, R37, R8 ;  /* 0x000000253f087223 */ /* 0x000fe20000000008 */
[----:B------:R-:W-:Y:S01]  /*15e0*/  FFMA R0, R56, R0, R9 ;  /* 0x0000000038007223 */ /* 0x000fe20000000009 */
[----:B------:R-:W-:Y:S01]  /*15f0*/  FSETP.GEU.AND P3, PT, R36, RZ, PT ;  /* 0x000000ff2400720b */ /* 0x000fe20003f6e000 */
[----:B----4-:R-:W-:-:S03]  /*1600*/  FMUL R60, R53, R60 ;  /* 0x0000003c353c7220 */ /* 0x010fc60000400000 */
[----:B------:R-:W-:Y:S01]  /*1610*/  FSETP.GEU.AND P5, PT, R0, RZ, PT ;  /* 0x000000ff0000720b */ /* 0x000fe20003fae000 */
[----:B0-----:R-:W-:-:S04]  /*1620*/  IMAD.WIDE R28, R59, 0x4, R28 ;  /* 0x000000043b1c7825 */ /* 0x001fc800078e021c */
[----:B-1----:R-:W-:-:S05]  /*1630*/  IMAD.WIDE R30, R59, 0x4, R30 ;  /* 0x000000043b1e7825 */ /* 0x002fca00078e021e */
[----:B------:R0:W-:Y:S01]  /*1640*/  @!P1 STG.E.128 desc[UR4][R30.64], R20 ;  /* 0x000000141e009986 */ /* 0x0001e2000c101d04 */
[----:B--2---:R-:W-:Y:S02]  /*1650*/  SEL R19, R27, RZ, P4 ;  /* 0x000000ff1b137207 */ /* 0x004fe40002000000 */
[----:B------:R-:W-:Y:S02]  /*1660*/  SEL R7, R26, RZ, P4 ;  /* 0x000000ff1a077207 */ /* 0x000fe40002000000 */
[----:B------:R-:W-:Y:S02]  /*1670*/  SEL R16, R24, RZ, P4 ;  /* 0x000000ff18107207 */ /* 0x000fe40002000000 */
[----:B------:R-:W-:Y:S02]  /*1680*/  SEL R17, R25, RZ, P4 ;  /* 0x000000ff19117207 */ /* 0x000fe40002000000 */
[----:B------:R-:W-:Y:S02]  /*1690*/  SEL R19, R19, R50, !P2 ;  /* 0x0000003213137207 */ /* 0x000fe40005000000 */
[----:B------:R-:W-:-:S02]  /*16a0*/  SEL R18, R7, R44, !P2 ;  /* 0x0000002c07127207 */ /* 0x000fc40005000000 */
[----:B------:R-:W-:Y:S02]  /*16b0*/  SEL R16, R16, R47, !P2 ;  /* 0x0000002f10107207 */ /* 0x000fe40005000000 */
[----:B------:R-:W-:Y:S01]  /*16c0*/  SEL R17, R17, R48, !P2 ;  /* 0x0000003011117207 */ /* 0x000fe20005000000 */
[----:B------:R-:W-:Y:S01]  /*16d0*/  FADD R9, R19, -R32 ;  /* 0x8000002013097221 */ /* 0x000fe20000000000 */
[----:B------:R-:W-:Y:S01]  /*16e0*/  FADD R6, R18, -R13 ;  /* 0x8000000d12067221 */ /* 0x000fe20000000000 */
[----:B------:R-:W-:Y:S02]  /*16f0*/  FADD R3, R16, -R3 ;  /* 0x8000000310037221 */ /* 0x000fe40000000000 */
[----:B------:R-:W-:Y:S01]  /*1700*/  FADD R7, R17, -R12 ;  /* 0x8000000c11077221 */ /* 0x000fe20000000000 */
[----:B------:R-:W-:Y:S01]  /*1710*/  FSETP.GEU.AND P2, PT, R8, RZ, PT ;  /* 0x000000ff0800720b */ /* 0x000fe20003f4e000 */
[----:B------:R-:W-:Y:S01]  /*1720*/  FMUL R46, R46, R9 ;  /* 0x000000092e2e7220 */ /* 0x000fe20000400000 */
[----:B------:R-:W-:Y:S01]  /*1730*/  FSETP.GEU.AND P4, PT, R41, RZ, PT ;  /* 0x000000ff2900720b */ /* 0x000fe20003f8e000 */
[----:B------:R-:W-:Y:S01]  /*1740*/  FMUL R61, R61, R6 ;  /* 0x000000063d3d7220 */ /* 0x000fe20000400000 */
[----:B------:R-:W-:Y:S01]  /*1750*/  FMUL R3, R60, R3 ;  /* 0x000000033c037220 */ /* 0x000fe20000400000 */
[----:B------:R-:W-:Y:S01]  /*1760*/  FMUL R7, R54, R7 ;  /* 0x0000000736077220 */ /* 0x000fe20000400000 */
[----:B------:R-:W-:Y:S01]  /*1770*/  SEL R27, R8, RZ, P2 ;  /* 0x000000ff081b7207 */ /* 0x000fe20001000000 */
[----:B------:R-:W-:Y:S01]  /*1780*/  FFMA R5, R46, R14, R5 ;  /* 0x0000000e2e057223 */ /* 0x000fe20000000005 */
[----:B------:R-:W-:Y:S01]  /*1790*/  SEL R26, R36, RZ, P3 ;  /* 0x000000ff241a7207 */ /* 0x000fe20001800000 */
[----:B------:R-:W-:Y:S01]  /*17a0*/  FFMA R4, R61, R11, R4 ;  /* 0x0000000b3d047223 */ /* 0x000fe20000000004 */
[----:B------:R-:W-:-:S02]  /*17b0*/  SEL R25, R41, RZ, P4 ;  /* 0x000000ff29197207 */ /* 0x000fc40002000000 */
[----:B------:R-:W-:Y:S01]  /*17c0*/  SEL R24, R0, RZ, P5 ;  /* 0x000000ff00187207 */ /* 0x000fe20002800000 */
[----:B------:R-:W-:Y:S01]  /*17d0*/  FFMA R3, R3, R33, R10 ;  /* 0x0000002103037223 */ /* 0x000fe2000000000a */
[----:B------:R-:W-:Y:S01]  /*17e0*/  FFMA R2, R7, R15, R2 ;  /* 0x0000000f07027223 */ /* 0x000fe20000000002 */
[----:B------:R0:W-:Y:S01]  /*17f0*/  @!P0 STG.E.128 desc[UR4][R30.64+0x800], R16 ;  /* 0x000800101e008986 */ /* 0x0001e2000c101d04 */
[----:B------:R-:W-:-:S03]  /*1800*/  FSETP.GEU.AND P2, PT, R4, RZ, PT ;  /* 0x000000ff0400720b */ /* 0x000fc60003f4e000 */
[----:B------:R0:W-:Y:S01]  /*1810*/  @!P1 STG.E.128 desc[UR4][R28.64], R24 ;  /* 0x000000181c009986 */ /* 0x0001e2000c101d04 */
[----:B------:R-:W-:Y:S02]  /*1820*/  FSETP.GEU.AND P1, PT, R5, RZ, PT ;  /* 0x000000ff0500720b */ /* 0x000fe40003f2e000 */
[----:B------:R-:W-:Y:S02]  /*1830*/  FSETP.GEU.AND P3, PT, R2, RZ, PT ;  /* 0x000000ff0200720b */ /* 0x000fe40003f6e000 */
[----:B------:R-:W-:Y:S02]  /*1840*/  FSETP.GEU.AND P4, PT, R3, RZ, PT ;  /* 0x000000ff0300720b */ /* 0x000fe40003f8e000 */
[----:B------:R-:W-:Y:S02]  /*1850*/  SEL R7, R5, RZ, P1 ;  /* 0x000000ff05077207 */ /* 0x000fe40000800000 */
[----:B------:R-:W-:Y:S02]  /*1860*/  SEL R6, R4, RZ, P2 ;  /* 0x000000ff04067207 */ /* 0x000fe40001000000 */
[----:B------:R-:W-:-:S02]  /*1870*/  SEL R5, R2, RZ, P3 ;  /* 0x000000ff02057207 */ /* 0x000fc40001800000 */
[----:B------:R-:W-:Y:S01]  /*1880*/  SEL R4, R3, RZ, P4 ;  /* 0x000000ff03047207 */ /* 0x000fe20002000000 */
[----:B0-----:R-:W-:Y:S06]  /*1890*/  @P0 EXIT ;  /* 0x000000000000094d */ /* 0x001fec0003800000 */
[----:B------:R-:W-:Y:S01]  /*18a0*/  STG.E.128 desc[UR4][R28.64+0x800], R4 ;  /* 0x000800041c007986 */ /* 0x000fe2000c101d04 */
[----:B------:R-:W-:Y:S05]  /*18b0*/  EXIT ;  /* 0x000000000000794d */ /* 0x000fea0003800000 */
.L_x_0:
[----:B------:R-:W-:-:S00]  /*18c0*/  BRA `(.L_x_0) ;  /* 0xfffffffc00fc7947 */ /* 0x000fc0000383ffff */
[----:B------:R-:W-:-:S00]  /*18d0*/  NOP ;  /* 0x0000000000007918 */ /* 0x000fc00000000000 */
        /* <DEDUP_REMOVED lines=10> */
.L_x_1:


//--------------------- .nv.global.init           --------------------------
	.section	.nv.global.init,"aw",@progbits
.nv.global.init:
	.type		_$_str,@object
	.size		_$_str,(_$_str_$_2 - _$_str)
_$_str:
        /*0000*/ 	.byte	0x5f, 0x5f, 0x43, 0x55, 0x44, 0x41, 0x5f, 0x46, 0x54, 0x5a, 0x00
	.type		_$_str_$_2,@object
	.size		_$_str_$_2,(.L_1 - _$_str_$_2)
_$_str_$_2:
        /*000b*/ 	.byte	0x5f, 0x5f, 0x43, 0x55, 0x44, 0x41, 0x5f, 0x50, 0x52, 0x45, 0x43, 0x5f, 0x53, 0x51, 0x52, 0x54
        /*001b*/ 	.byte	0x00
.L_1:


//--------------------- .nv.constant0.triton_poi_fused__native_batch_norm_legit_no_training_cat_relu_61 --------------------------
	.section	.nv.constant0.triton_poi_fused__native_batch_norm_legit_no_training_cat_relu_61,"a",@progbits
	.sectionflags	@""
	.align	4
.nv.constant0.triton_poi_fused__native_batch_norm_legit_no_training_cat_relu_61:
	.zero		620
